	.headerflags	@"EF_CUDA_TEXMODE_UNIFIED EF_CUDA_64BIT_ADDRESS EF_CUDA_ACCELERATORS EF_CUDA_SM90 EF_CUDA_VIRTUAL_SM(EF_CUDA_SM90)"
	.elftype	@"ET_EXEC"


//--------------------- .nv.info                  --------------------------
	.section	.nv.info,"",@"SHT_CUDA_INFO"
	.align	4


	//----- nvinfo : EIATTR_REGCOUNT
	.align		4
        /*0000*/ 	.byte	0x04, 0x2f
        /*0002*/ 	.short	(.L_3 - .L_2)
	.align		4
.L_2:
        /*0004*/ 	.word	index@(triton_poi_fused__native_batch_norm_legit_no_training_add_convolution_relu_1)
        /*0008*/ 	.word	0x00000020


	//----- nvinfo : EIATTR_MIN_STACK_SIZE
	.align		4
.L_3:
        /*000c*/ 	.byte	0x04, 0x12
        /*000e*/ 	.short	(.L_5 - .L_4)
	.align		4
.L_4:
        /*0010*/ 	.word	index@(triton_poi_fused__native_batch_norm_legit_no_training_add_convolution_relu_1)
        /*0014*/ 	.word	0x00000000


	//----- nvinfo : EIATTR_FRAME_SIZE
	.align		4
.L_5:
        /*0018*/ 	.byte	0x04, 0x11
        /*001a*/ 	.short	(.L_7 - .L_6)
	.align		4
.L_6:
        /*001c*/ 	.word	index@(triton_poi_fused__native_batch_norm_legit_no_training_add_convolution_relu_1)
        /*0020*/ 	.word	0x00000000


	//----- nvinfo : EIATTR_MIN_STACK_SIZE
	.align		4
.L_7:
        /*0024*/ 	.byte	0x04, 0x12
        /*0026*/ 	.short	(.L_9 - .L_8)
	.align		4
.L_8:
        /*0028*/ 	.word	index@(triton_poi_fused__native_batch_norm_legit_no_training_add_convolution_relu_1)
        /*002c*/ 	.word	0x00000000
.L_9:


//--------------------- .nv.info.triton_poi_fused__native_batch_norm_legit_no_training_add_convolution_relu_1 --------------------------
	.section	.nv.info.triton_poi_fused__native_batch_norm_legit_no_training_add_convolution_relu_1,"",@"SHT_CUDA_INFO"
	.sectionflags	@""
	.align	4


	//----- nvinfo : EIATTR_CUDA_API_VERSION
	.align		4
        /*0000*/ 	.byte	0x04, 0x37
        /*0002*/ 	.short	(.L_11 - .L_10)
.L_10:
        /*0004*/ 	.word	0x0000007c


	//----- nvinfo : EIATTR_KPARAM_INFO
	.align		4
.L_11:
        /*0008*/ 	.byte	0x04, 0x17
        /*000a*/ 	.short	(.L_13 - .L_12)
.L_12:
        /*000c*/ 	.word	0x00000000
        /*0010*/ 	.short	0x000a
        /*0012*/ 	.short	0x0050
        /*0014*/ 	.byte	0x00, 0xf0, 0x11, 0x00


	//----- nvinfo : EIATTR_KPARAM_INFO
	.align		4
.L_13:
        /*0018*/ 	.byte	0x04, 0x17
        /*001a*/ 	.short	(.L_15 - .L_14)
.L_14:
        /*001c*/ 	.word	0x00000000
        /*0020*/ 	.short	0x0009
        /*0022*/ 	.short	0x0048
        /*0024*/ 	.byte	0x00, 0xf4, 0x21, 0x00


	//----- nvinfo : EIATTR_KPARAM_INFO
	.align		4
.L_15:
        /*0028*/ 	.byte	0x04, 0x17
        /*002a*/ 	.short	(.L_17 - .L_16)
.L_16:
        /*002c*/ 	.word	0x00000000
        /*0030*/ 	.short	0x0008
        /*0032*/ 	.short	0x0040
        /*0034*/ 	.byte	0x00, 0xf4, 0x21, 0x00


	//----- nvinfo : EIATTR_KPARAM_INFO
	.align		4
.L_17:
        /*0038*/ 	.byte	0x04, 0x17
        /*003a*/ 	.short	(.L_19 - .L_18)
.L_18:
        /*003c*/ 	.word	0x00000000
        /*0040*/ 	.short	0x0007
        /*0042*/ 	.short	0x0038
        /*0044*/ 	.byte	0x00, 0xf4, 0x21, 0x00


	//----- nvinfo : EIATTR_KPARAM_INFO
	.align		4
.L_19:
        /*0048*/ 	.byte	0x04, 0x17
        /*004a*/ 	.short	(.L_21 - .L_20)
.L_20:
        /*004c*/ 	.word	0x00000000
        /*0050*/ 	.short	0x0006
        /*0052*/ 	.short	0x0030
        /*0054*/ 	.byte	0x00, 0xf4, 0x21, 0x00


	//----- nvinfo : EIATTR_KPARAM_INFO
	.align		4
.L_21:
        /*0058*/ 	.byte	0x04, 0x17
        /*005a*/ 	.short	(.L_23 - .L_22)
.L_22:
        /*005c*/ 	.word	0x00000000
        /*0060*/ 	.short	0x0005
        /*0062*/ 	.short	0x0028
        /*0064*/ 	.byte	0x00, 0xf4, 0x21, 0x00


	//----- nvinfo : EIATTR_KPARAM_INFO
	.align		4
.L_23:
        /*0068*/ 	.byte	0x04, 0x17
        /*006a*/ 	.short	(.L_25 - .L_24)
.L_24:
        /*006c*/ 	.word	0x00000000
        /*0070*/ 	.short	0x0004
        /*0072*/ 	.short	0x0020
        /*0074*/ 	.byte	0x00, 0xf4, 0x21, 0x00


	//----- nvinfo : EIATTR_KPARAM_INFO
	.align		4
.L_25:
        /*0078*/ 	.byte	0x04, 0x17
        /*007a*/ 	.short	(.L_27 - .L_26)
.L_26:
        /*007c*/ 	.word	0x00000000
        /*0080*/ 	.short	0x0003
        /*0082*/ 	.short	0x0018
        /*0084*/ 	.byte	0x00, 0xf4, 0x21, 0x00


	//----- nvinfo : EIATTR_KPARAM_INFO
	.align		4
.L_27:
        /*0088*/ 	.byte	0x04, 0x17
        /*008a*/ 	.short	(.L_29 - .L_28)
.L_28:
        /*008c*/ 	.word	0x00000000
        /*0090*/ 	.short	0x0002
        /*0092*/ 	.short	0x0010
        /*0094*/ 	.byte	0x00, 0xf4, 0x21, 0x00


	//----- nvinfo : EIATTR_KPARAM_INFO
	.align		4
.L_29:
        /*0098*/ 	.byte	0x04, 0x17
        /*009a*/ 	.short	(.L_31 - .L_30)
.L_30:
        /*009c*/ 	.word	0x00000000
        /*00a0*/ 	.short	0x0001
        /*00a2*/ 	.short	0x0008
        /*00a4*/ 	.byte	0x00, 0xf4, 0x21, 0x00


	//----- nvinfo : EIATTR_KPARAM_INFO
	.align		4
.L_31:
        /*00a8*/ 	.byte	0x04, 0x17
        /*00aa*/ 	.short	(.L_33 - .L_32)
.L_32:
        /*00ac*/ 	.word	0x00000000
        /*00b0*/ 	.short	0x0000
        /*00b2*/ 	.short	0x0000
        /*00b4*/ 	.byte	0x00, 0xf4, 0x21, 0x00


	//----- nvinfo : EIATTR_SPARSE_MMA_MASK
	.align		4
.L_33:
        /*00b8*/ 	.byte	0x03, 0x50
        /*00ba*/ 	.short	0x0000


	//----- nvinfo : EIATTR_MAXREG_COUNT
	.align		4
        /*00bc*/ 	.byte	0x03, 0x1b
        /*00be*/ 	.short	0x00ff


	//----- nvinfo : EIATTR_EXIT_INSTR_OFFSETS
	.align		4
        /*00c0*/ 	.byte	0x04, 0x1c
        /*00c2*/ 	.short	(.L_35 - .L_34)


	//   ....[0]....
.L_34:
        /*00c4*/ 	.word	0x00000630


	//   ....[1]....
        /*00c8*/ 	.word	0x00000650


	//----- nvinfo : EIATTR_REQNTID
	.align		4
.L_35:
        /*00cc*/ 	.byte	0x04, 0x10
        /*00ce*/ 	.short	(.L_37 - .L_36)
.L_36:
        /*00d0*/ 	.word	0x00000080
        /*00d4*/ 	.word	0x00000001
        /*00d8*/ 	.word	0x00000001


	//----- nvinfo : EIATTR_CBANK_PARAM_SIZE
	.align		4
.L_37:
        /*00dc*/ 	.byte	0x03, 0x19
        /*00de*/ 	.short	0x0054


	//----- nvinfo : EIATTR_PARAM_CBANK
	.align		4
        /*00e0*/ 	.byte	0x04, 0x0a
        /*00e2*/ 	.short	(.L_39 - .L_38)
	.align		4
.L_38:
        /*00e4*/ 	.word	index@(.nv.constant0.triton_poi_fused__native_batch_norm_legit_no_training_add_convolution_relu_1)
        /*00e8*/ 	.short	0x0210
        /*00ea*/ 	.short	0x0054


	//----- nvinfo : EIATTR_SW_WAR
	.align		4
.L_39:
        /*00ec*/ 	.byte	0x04, 0x36
        /*00ee*/ 	.short	(.L_41 - .L_40)
.L_40:
        /*00f0*/ 	.word	0x00000008
.L_41:


//--------------------- .nv.callgraph             --------------------------
	.section	.nv.callgraph,"",@"SHT_CUDA_CALLGRAPH"
	.align	4
	.sectionentsize	8
	.align		4
        /*0000*/ 	.word	0x00000000
	.align		4
        /*0004*/ 	.word	0xffffffff
	.align		4
        /*0008*/ 	.word	0x00000000
	.align		4
        /*000c*/ 	.word	0xfffffffe
	.align		4
        /*0010*/ 	.word	0x00000000
	.align		4
        /*0014*/ 	.word	0xfffffffd
	.align		4
        /*0018*/ 	.word	0x00000000
	.align		4
        /*001c*/ 	.word	0xfffffffc


//--------------------- .nv.constant4             --------------------------
	.section	.nv.constant4,"a",@progbits
	.align	8
	.align		8
.nv.constant4:
        /*0000*/ 	.dword	_$_str
	.align		8
        /*0008*/ 	.dword	_$_str_$_2


//--------------------- .text.triton_poi_fused__native_batch_norm_legit_no_training_add_convolution_relu_1 --------------------------
	.section	.text.triton_poi_fused__native_batch_norm_legit_no_training_add_convolution_relu_1,"ax",@progbits
	.align	128
        .global         triton_poi_fused__native_batch_norm_legit_no_training_add_convolution_relu_1
        .type           triton_poi_fused__native_batch_norm_legit_no_training_add_convolution_relu_1,@function
        .size           triton_poi_fused__native_batch_norm_legit_no_training_add_convolution_relu_1,(.L_x_1 - triton_poi_fused__native_batch_norm_legit_no_training_add_convolution_relu_1)
        .other          triton_poi_fused__native_batch_norm_legit_no_training_add_convolution_relu_1,@"STO_CUDA_ENTRY STV_DEFAULT"
triton_poi_fused__native_batch_norm_legit_no_training_add_convolution_relu_1:
.text.triton_poi_fused__native_batch_norm_legit_no_training_add_convolution_relu_1:
[----:B------:R-:W0:Y:S01]  /*0000*/  LDC R1, c[0x0][0x28] ;  /* 0x00000a00ff017b82 */ /* 0x000e220000000800 */
[----:B------:R-:W1:Y:S07]  /*0010*/  S2R R0, SR_TID.X ;  /* 0x0000000000007919 */ /* 0x000e6e0000002100 */
[----:B------:R-:W2:Y:S01]  /*0020*/  LDC.64 R8, c[0x0][0x240] ;  /* 0x00009000ff087b82 */ /* 0x000ea20000000a00 */
[----:B------:R-:W-:Y:S01]  /*0030*/  ULDC.64 UR4, c[0x0][0x208] ;  /* 0x0000820000047ab9 */ /* 0x000fe20000000a00 */
[----:B------:R-:W3:Y:S06]  /*0040*/  S2R R5, SR_CTAID.X ;  /* 0x0000000000057919 */ /* 0x000eec0000002500 */
[----:B------:R-:W4:Y:S08]  /*0050*/  LDC.64 R22, c[0x0][0x218] ;  /* 0x00008600ff167b82 */ /* 0x000f300000000a00 */
[----:B------:R-:W5:Y:S08]  /*0060*/  LDC.64 R10, c[0x0][0x210] ;  /* 0x00008400ff0a7b82 */ /* 0x000f700000000a00 */
[----:B------:R-:W4:Y:S01]  /*0070*/  LDC.64 R28, c[0x0][0x238] ;  /* 0x00008e00ff1c7b82 */ /* 0x000f220000000a00 */
[----:B-1----:R-:W-:-:S07]  /*0080*/  SHF.L.U32 R0, R0, 0x1, RZ ;  /* 0x0000000100007819 */ /* 0x002fce00000006ff */
[----:B------:R-:W1:Y:S01]  /*0090*/  LDC.64 R20, c[0x0][0x248] ;  /* 0x00009200ff147b82 */ /* 0x000e620000000a00 */
[----:B---3--:R-:W-:Y:S02]  /*00a0*/  SHF.R.S32.HI R3, RZ, 0x17, R5 ;  /* 0x00000017ff037819 */ /* 0x008fe40000011405 */
[----:B------:R-:W-:Y:S02]  /*00b0*/  LOP3.LUT R0, R0, 0xfe, RZ, 0xc0, !PT ;  /* 0x000000fe00007812 */ /* 0x000fe400078ec0ff */
[----:B------:R-:W-:-:S03]  /*00c0*/  SGXT R3, R3, 0x1 ;  /* 0x000000010303781a */ /* 0x000fc60000000200 */
[----:B------:R-:W3:Y:S01]  /*00d0*/  LDC.64 R18, c[0x0][0x250] ;  /* 0x00009400ff127b82 */ /* 0x000ee20000000a00 */
[----:B------:R-:W-:-:S04]  /*00e0*/  LEA R2, R5, R0, 0x8 ;  /* 0x0000000005027211 */ /* 0x000fc800078e40ff */
[----:B------:R-:W-:Y:S02]  /*00f0*/  LEA.HI R3, R3, R2, RZ, 0x4 ;  /* 0x0000000203037211 */ /* 0x000fe400078f20ff */
[----:B------:R-:W-:Y:S01]  /*0100*/  ISETP.GE.AND P0, PT, R2, 0x100, PT ;  /* 0x000001000200780c */ /* 0x000fe20003f06270 */
[----:B------:R-:W3:Y:S01]  /*0110*/  LDC.64 R16, c[0x0][0x220] ;  /* 0x00008800ff107b82 */ /* 0x000ee20000000a00 */
[----:B------:R-:W-:-:S04]  /*0120*/  SHF.R.S32.HI R3, RZ, 0x4, R3 ;  /* 0x00000004ff037819 */ /* 0x000fc80000011403 */
[----:B------:R-:W-:-:S03]  /*0130*/  LEA.HI R0, R3, R3, RZ, 0x2 ;  /* 0x0000000303007211 */ /* 0x000fc600078f10ff */
[----:B------:R-:W3:Y:S01]  /*0140*/  LDC.64 R14, c[0x0][0x228] ;  /* 0x00008a00ff0e7b82 */ /* 0x000ee20000000a00 */
[----:B------:R-:W-:-:S04]  /*0150*/  LOP3.LUT R0, R0, 0xfffffffc, RZ, 0xc0, !PT ;  /* 0xfffffffc00007812 */ /* 0x000fc800078ec0ff */
[----:B------:R-:W-:Y:S01]  /*0160*/  IADD3 R27, R3, -R0, RZ ;  /* 0x80000000031b7210 */ /* 0x000fe20007ffe0ff */
[----:B------:R-:W-:Y:S01]  /*0170*/  HFMA2.MMA R0, -RZ, RZ, 0, 0 ;  /* 0x00000000ff007435 */ /* 0x000fe200000001ff */
[----:B------:R-:W-:-:S03]  /*0180*/  MOV R3, RZ ;  /* 0x000000ff00037202 */ /* 0x000fc60000000f00 */
[----:B--2---:R-:W-:-:S05]  /*0190*/  IMAD.WIDE R8, R27, 0x4, R8 ;  /* 0x000000041b087825 */ /* 0x004fca00078e0208 */
[----:B------:R-:W2:Y:S04]  /*01a0*/  @!P0 LDG.E.EL R3, desc[UR4][R8.64] ;  /* 0x0000000408038981 */ /* 0x000ea8000c2e1900 */
[----:B------:R1:W2:Y:S01]  /*01b0*/  @!P0 LDG.E.EL R0, desc[UR4][R8.64] ;  /* 0x0000000408008981 */ /* 0x0002a2000c2e1900 */
[----:B------:R-:W-:Y:S02]  /*01c0*/  CS2R R4, SRZ ;  /* 0x0000000000047805 */ /* 0x000fe4000001ff00 */
[----:B------:R-:W-:Y:S01]  /*01d0*/  CS2R R12, SRZ ;  /* 0x00000000000c7805 */ /* 0x000fe2000001ff00 */
[----:B----4-:R-:W-:Y:S01]  /*01e0*/  IMAD.WIDE R22, R27, 0x4, R22 ;  /* 0x000000041b167825 */ /* 0x010fe200078e0216 */
[----:B------:R-:W-:-:S03]  /*01f0*/  CS2R R6, SRZ ;  /* 0x0000000000067805 */ /* 0x000fc6000001ff00 */
[----:B-----5:R-:W-:Y:S01]  /*0200*/  IMAD.WIDE R10, R2, 0x4, R10 ;  /* 0x00000004020a7825 */ /* 0x020fe200078e020a */
[----:B------:R-:W-:Y:S01]  /*0210*/  CS2R R24, SRZ ;  /* 0x0000000000187805 */ /* 0x000fe2000001ff00 */
[----:B------:R-:W4:Y:S01]  /*0220*/  @!P0 LDG.E.EL R5, desc[UR4][R22.64] ;  /* 0x0000000416058981 */ /* 0x000f22000c2e1900 */
[----:B-1----:R-:W1:Y:S01]  /*0230*/  LDC.64 R8, c[0x0][0x230] ;  /* 0x00008c00ff087b82 */ /* 0x002e620000000a00 */
[C---:B0-----:R-:W-:Y:S02]  /*0240*/  IMAD.WIDE R28, R27.reuse, 0x4, R28 ;  /* 0x000000041b1c7825 */ /* 0x041fe400078e021c */
[----:B------:R0:W5:Y:S02]  /*0250*/  @!P0 LDG.E.EL R4, desc[UR4][R22.64] ;  /* 0x0000000416048981 */ /* 0x000164000c2e1900 */
[C---:B------:R-:W-:Y:S02]  /*0260*/  IMAD.WIDE R20, R27.reuse, 0x4, R20 ;  /* 0x000000041b147825 */ /* 0x040fe400078e0214 */
[----:B------:R-:W5:Y:S04]  /*0270*/  @!P0 LDG.E.64 R12, desc[UR4][R10.64] ;  /* 0x000000040a0c8981 */ /* 0x000f68000c1e1b00 */
[----:B------:R-:W4:Y:S01]  /*0280*/  @!P0 LDG.E.EL R7, desc[UR4][R28.64] ;  /* 0x000000041c078981 */ /* 0x000f22000c2e1900 */
[----:B---3--:R-:W-:-:S03]  /*0290*/  IMAD.WIDE R18, R27, 0x4, R18 ;  /* 0x000000041b127825 */ /* 0x008fc600078e0212 */
[----:B------:R3:W4:Y:S04]  /*02a0*/  @!P0 LDG.E.EL R6, desc[UR4][R28.64] ;  /* 0x000000041c068981 */ /* 0x000728000c2e1900 */
[----:B------:R-:W4:Y:S04]  /*02b0*/  @!P0 LDG.E.EL R24, desc[UR4][R20.64] ;  /* 0x0000000414188981 */ /* 0x000f28000c2e1900 */
[----:B------:R3:W4:Y:S01]  /*02c0*/  @!P0 LDG.E.EL R25, desc[UR4][R20.64] ;  /* 0x0000000414198981 */ /* 0x000722000c2e1900 */
[----:B0-----:R-:W-:Y:S01]  /*02d0*/  CS2R R22, SRZ ;  /* 0x0000000000167805 */ /* 0x001fe2000001ff00 */
[----:B---3--:R-:W-:Y:S01]  /*02e0*/  IMAD.WIDE R28, R2, 0x4, R16 ;  /* 0x00000004021c7825 */ /* 0x008fe200078e0210 */
[----:B------:R-:W-:-:S03]  /*02f0*/  CS2R R16, SRZ ;  /* 0x0000000000107805 */ /* 0x000fc6000001ff00 */
[C---:B------:R-:W-:Y:S01]  /*0300*/  IMAD.WIDE R26, R2.reuse, 0x4, R14 ;  /* 0x00000004021a7825 */ /* 0x040fe200078e020e */
[----:B------:R-:W-:Y:S02]  /*0310*/  CS2R R20, SRZ ;  /* 0x0000000000147805 */ /* 0x000fe4000001ff00 */
[----:B------:R-:W-:Y:S01]  /*0320*/  CS2R R14, SRZ ;  /* 0x00000000000e7805 */ /* 0x000fe2000001ff00 */
[----:B-1----:R-:W-:Y:S01]  /*0330*/  IMAD.WIDE R8, R2, 0x4, R8 ;  /* 0x0000000402087825 */ /* 0x002fe200078e0208 */
[----:B------:R0:W3:Y:S04]  /*0340*/  @!P0 LDG.E.64 R22, desc[UR4][R28.64] ;  /* 0x000000041c168981 */ /* 0x0000e8000c1e1b00 */
[----:B------:R-:W3:Y:S04]  /*0350*/  @!P0 LDG.E.EL R21, desc[UR4][R18.64] ;  /* 0x0000000412158981 */ /* 0x000ee8000c2e1900 */
[----:B------:R-:W3:Y:S04]  /*0360*/  @!P0 LDG.E.EL R20, desc[UR4][R18.64] ;  /* 0x0000000412148981 */ /* 0x000ee8000c2e1900 */
[----:B------:R-:W3:Y:S04]  /*0370*/  @!P0 LDG.E.64 R16, desc[UR4][R26.64] ;  /* 0x000000041a108981 */ /* 0x000ee8000c1e1b00 */
[----:B------:R-:W3:Y:S01]  /*0380*/  @!P0 LDG.E.64 R14, desc[UR4][R8.64] ;  /* 0x00000004080e8981 */ /* 0x000ee2000c1e1b00 */
[----:B--2---:R-:W-:Y:S01]  /*0390*/  FADD R3, R3, 9.9999997473787516356e-06 ;  /* 0x3727c5ac03037421 */ /* 0x004fe20000000000 */
[----:B------:R-:W-:-:S03]  /*03a0*/  FADD R0, R0, 9.9999997473787516356e-06 ;  /* 0x3727c5ac00007421 */ /* 0x000fc60000000000 */
[----:B0-----:R-:W0:Y:S08]  /*03b0*/  MUFU.SQRT R29, R3 ;  /* 0x00000003001d7308 */ /* 0x001e300000002000 */
[----:B------:R-:W1:Y:S01]  /*03c0*/  MUFU.SQRT R28, R0 ;  /* 0x00000000001c7308 */ /* 0x000e620000002000 */
[C---:B0-----:R-:W-:Y:S02]  /*03d0*/  FSETP.GT.AND P2, PT, R29.reuse, 8.50705917302346158658e+37, PT ;  /* 0x7e8000001d00780b */ /* 0x041fe40003f44000 */
[----:B------:R-:W-:-:S02]  /*03e0*/  FSETP.GEU.AND P4, PT, R29, 1.175494350822287508e-38, PT ;  /* 0x008000001d00780b */ /* 0x000fc40003f8e000 */
[C---:B-1----:R-:W-:Y:S02]  /*03f0*/  FSETP.GT.AND P1, PT, R28.reuse, 8.50705917302346158658e+37, PT ;  /* 0x7e8000001c00780b */ /* 0x042fe40003f24000 */
[----:B------:R-:W-:-:S07]  /*0400*/  FSETP.GEU.AND P3, PT, R28, 1.175494350822287508e-38, PT ;  /* 0x008000001c00780b */ /* 0x000fce0003f6e000 */
[----:B------:R-:W-:Y:S01]  /*0410*/  @P2 FMUL R29, R29, 0.25 ;  /* 0x3e8000001d1d2820 */ /* 0x000fe20000400000 */
[----:B------:R-:W-:-:S03]  /*0420*/  HFMA2.MMA R0, -RZ, RZ, 1.625, 0 ;  /* 0x3e800000ff007435 */ /* 0x000fc600000001ff */
[----:B------:R-:W-:Y:S01]  /*0430*/  @P1 FMUL R28, R28, 0.25 ;  /* 0x3e8000001c1c1820 */ /* 0x000fe20000400000 */
[----:B------:R-:W-:-:S03]  /*0440*/  @!P4 FMUL R29, R29, 16777216 ;  /* 0x4b8000001d1dc820 */ /* 0x000fc60000400000 */
[----:B------:R-:W-:-:S03]  /*0450*/  @!P3 FMUL R28, R28, 16777216 ;  /* 0x4b8000001c1cb820 */ /* 0x000fc60000400000 */
[----:B------:R-:W-:Y:S01]  /*0460*/  MUFU.RCP R29, R29 ;  /* 0x0000001d001d7308 */ /* 0x000fe20000001000 */
[----:B------:R-:W-:-:S07]  /*0470*/  FSEL R3, R0, 1, P1 ;  /* 0x3f80000000037808 */ /* 0x000fce0000800000 */
[----:B------:R-:W0:Y:S01]  /*0480*/  MUFU.RCP R28, R28 ;  /* 0x0000001c001c7308 */ /* 0x000e220000001000 */
[----:B------:R-:W-:Y:S01]  /*0490*/  FSEL R0, R0, 1, P2 ;  /* 0x3f80000000007808 */ /* 0x000fe20001000000 */
[----:B------:R-:W-:Y:S01]  /*04a0*/  @!P3 FMUL R3, R3, 16777216 ;  /* 0x4b8000000303b820 */ /* 0x000fe20000400000 */
[----:B-----5:R-:W-:Y:S01]  /*04b0*/  FADD R13, R4, R13 ;  /* 0x0000000d040d7221 */ /* 0x020fe20000000000 */
[----:B----4-:R-:W-:Y:S02]  /*04c0*/  FADD R12, R5, R12 ;  /* 0x0000000c050c7221 */ /* 0x010fe40000000000 */
[----:B------:R-:W-:Y:S01]  /*04d0*/  @!P4 FMUL R0, R0, 16777216 ;  /* 0x4b8000000000c820 */ /* 0x000fe20000400000 */
[----:B------:R-:W1:Y:S01]  /*04e0*/  LDC.64 R4, c[0x0][0x258] ;  /* 0x00009600ff047b82 */ /* 0x000e620000000a00 */
[----:B------:R-:W-:Y:S01]  /*04f0*/  FADD R7, R12, -R7 ;  /* 0x800000070c077221 */ /* 0x000fe20000000000 */
[----:B------:R-:W-:Y:S01]  /*0500*/  FADD R6, R13, -R6 ;  /* 0x800000060d067221 */ /* 0x000fe20000000000 */
[----:B0-----:R-:W-:Y:S01]  /*0510*/  FMUL R28, R28, R3 ;  /* 0x000000031c1c7220 */ /* 0x001fe20000400000 */
[----:B------:R-:W-:-:S03]  /*0520*/  FMUL R3, R29, R0 ;  /* 0x000000001d037220 */ /* 0x000fc60000400000 */
[----:B------:R-:W-:Y:S01]  /*0530*/  FMUL R28, R7, R28 ;  /* 0x0000001c071c7220 */ /* 0x000fe20000400000 */
[----:B------:R-:W-:-:S03]  /*0540*/  FMUL R3, R6, R3 ;  /* 0x0000000306037220 */ /* 0x000fc60000400000 */
[----:B---3--:R-:W-:Y:S01]  /*0550*/  FFMA R21, R28, R24, R21 ;  /* 0x000000181c157223 */ /* 0x008fe20000000015 */
[----:B------:R-:W-:Y:S01]  /*0560*/  FFMA R20, R3, R25, R20 ;  /* 0x0000001903147223 */ /* 0x000fe20000000014 */
[----:B------:R-:W-:Y:S01]  /*0570*/  FADD R3, R16, R22 ;  /* 0x0000001610037221 */ /* 0x000fe20000000000 */
[----:B------:R-:W-:Y:S02]  /*0580*/  FADD R0, R17, R23 ;  /* 0x0000001711007221 */ /* 0x000fe40000000000 */
[----:B------:R-:W-:Y:S02]  /*0590*/  FSETP.GEU.AND P1, PT, R21, RZ, PT ;  /* 0x000000ff1500720b */ /* 0x000fe40003f2e000 */
[----:B------:R-:W-:Y:S01]  /*05a0*/  FSETP.GEU.AND P2, PT, R20, RZ, PT ;  /* 0x000000ff1400720b */ /* 0x000fe20003f4e000 */
[----:B------:R-:W-:Y:S01]  /*05b0*/  FADD R3, R3, R14 ;  /* 0x0000000e03037221 */ /* 0x000fe20000000000 */
[----:B------:R-:W-:Y:S01]  /*05c0*/  FSEL R6, R21, RZ, P1 ;  /* 0x000000ff15067208 */ /* 0x000fe20000800000 */
[----:B------:R-:W-:Y:S01]  /*05d0*/  FADD R0, R0, R15 ;  /* 0x0000000f00007221 */ /* 0x000fe20000000000 */
[----:B------:R-:W-:Y:S01]  /*05e0*/  FSEL R7, R20, RZ, P2 ;  /* 0x000000ff14077208 */ /* 0x000fe20001000000 */
[----:B------:R0:W-:Y:S01]  /*05f0*/  @!P0 STG.E.64 desc[UR4][R10.64], R12 ;  /* 0x0000000c0a008986 */ /* 0x0001e2000c101b04 */
[----:B-1----:R-:W-:-:S04]  /*0600*/  IMAD.WIDE R4, R2, 0x4, R4 ;  /* 0x0000000402047825 */ /* 0x002fc800078e0204 */
[----:B------:R-:W-:Y:S01]  /*0610*/  FADD R6, R3, R6 ;  /* 0x0000000603067221 */ /* 0x000fe20000000000 */
[----:B------:R-:W-:Y:S01]  /*0620*/  FADD R7, R0, R7 ;  /* 0x0000000700077221 */ /* 0x000fe20000000000 */
[----:B0-----:R-:W-:Y:S06]  /*0630*/  @P0 EXIT ;  /* 0x000000000000094d */ /* 0x001fec0003800000 */
[----:B------:R-:W-:Y:S01]  /*0640*/  STG.E.64 desc[UR4][R4.64], R6 ;  /* 0x0000000604007986 */ /* 0x000fe2000c101b04 */
[----:B------:R-:W-:Y:S05]  /*0650*/  EXIT ;  /* 0x000000000000794d */ /* 0x000fea0003800000 */
.L_x_0:
[----:B------:R-:W-:-:S00]  /*0660*/  BRA `(.L_x_0) ;  /* 0xfffffffc00fc7947 */ /* 0x000fc0000383ffff */
[----:B------:R-:W-:-:S00]  /*0670*/  NOP ;  /* 0x0000000000007918 */ /* 0x000fc00000000000 */
        /* <DEDUP_REMOVED lines=8> */
.L_x_1:


//--------------------- .nv.global.init           --------------------------
	.section	.nv.global.init,"aw",@progbits
.nv.global.init:
	.type		_$_str,@object
	.size		_$_str,(_$_str_$_2 - _$_str)
_$_str:
        /*0000*/ 	.byte	0x5f, 0x5f, 0x43, 0x55, 0x44, 0x41, 0x5f, 0x46, 0x54, 0x5a, 0x00
	.type		_$_str_$_2,@object
	.size		_$_str_$_2,(.L_1 - _$_str_$_2)
_$_str_$_2:
        /*000b*/ 	.byte	0x5f, 0x5f, 0x43, 0x55, 0x44, 0x41, 0x5f, 0x50, 0x52, 0x45, 0x43, 0x5f, 0x53, 0x51, 0x52, 0x54
        /*001b*/ 	.byte	0x00
.L_1:


//--------------------- .nv.constant0.triton_poi_fused__native_batch_norm_legit_no_training_add_convolution_relu_1 --------------------------
	.section	.nv.constant0.triton_poi_fused__native_batch_norm_legit_no_training_add_convolution_relu_1,"a",@progbits
	.sectionflags	@""
	.align	4
.nv.constant0.triton_poi_fused__native_batch_norm_legit_no_training_add_convolution_relu_1:
	.zero		612
